//
// Generated by NVIDIA NVVM Compiler
//
// Compiler Build ID: CL-36424714
// Cuda compilation tools, release 13.0, V13.0.88
// Based on NVVM 20.0.0
//

.version 9.0
.target sm_100
.address_size 64

	// .globl	_Z16partialSumKernelPKfPfi
.extern .shared .align 16 .b8 sdata[];

.visible .entry _Z16partialSumKernelPKfPfi(
	.param .u64 .ptr .align 1 _Z16partialSumKernelPKfPfi_param_0,
	.param .u64 .ptr .align 1 _Z16partialSumKernelPKfPfi_param_1,
	.param .u32 _Z16partialSumKernelPKfPfi_param_2
)
{
	.reg .pred 	%p<7>;
	.reg .b32 	%r<17>;
	.reg .b32 	%f<13>;
	.reg .b64 	%rd<11>;

	ld.param.u64 	%rd3, [_Z16partialSumKernelPKfPfi_param_0];
	ld.param.u64 	%rd2, [_Z16partialSumKernelPKfPfi_param_1];
	ld.param.u32 	%r9, [_Z16partialSumKernelPKfPfi_param_2];
	cvta.to.global.u64 	%rd1, %rd3;
	mov.u32 	%r1, %tid.x;
	mov.u32 	%r2, %ctaid.x;
	mov.u32 	%r16, %ntid.x;
	mul.lo.s32 	%r10, %r16, %r2;
	shl.b32 	%r11, %r10, 1;
	add.s32 	%r4, %r11, %r1;
	setp.ge.s32 	%p1, %r4, %r9;
	mov.f32 	%f12, 0f00000000;
	@%p1 bra 	$L__BB0_2;
	mul.wide.s32 	%rd4, %r4, 4;
	add.s64 	%rd5, %rd1, %rd4;
	ld.global.f32 	%f12, [%rd5];
$L__BB0_2:
	add.s32 	%r5, %r4, %r16;
	setp.ge.u32 	%p2, %r5, %r9;
	@%p2 bra 	$L__BB0_4;
	mul.wide.u32 	%rd6, %r5, 4;
	add.s64 	%rd7, %rd1, %rd6;
	ld.global.f32 	%f6, [%rd7];
	add.f32 	%f12, %f12, %f6;
$L__BB0_4:
	shl.b32 	%r12, %r1, 2;
	mov.u32 	%r13, sdata;
	add.s32 	%r6, %r13, %r12;
	st.shared.f32 	[%r6], %f12;
	bar.sync 	0;
	setp.lt.u32 	%p3, %r16, 2;
	@%p3 bra 	$L__BB0_8;
$L__BB0_5:
	shr.u32 	%r8, %r16, 1;
	setp.ge.u32 	%p4, %r1, %r8;
	@%p4 bra 	$L__BB0_7;
	shl.b32 	%r14, %r8, 2;
	add.s32 	%r15, %r6, %r14;
	ld.shared.f32 	%f7, [%r15];
	ld.shared.f32 	%f8, [%r6];
	add.f32 	%f9, %f7, %f8;
	st.shared.f32 	[%r6], %f9;
$L__BB0_7:
	bar.sync 	0;
	setp.gt.u32 	%p5, %r16, 3;
	mov.u32 	%r16, %r8;
	@%p5 bra 	$L__BB0_5;
$L__BB0_8:
	setp.ne.s32 	%p6, %r1, 0;
	@%p6 bra 	$L__BB0_10;
	ld.shared.f32 	%f10, [sdata];
	cvta.to.global.u64 	%rd8, %rd2;
	mul.wide.u32 	%rd9, %r2, 4;
	add.s64 	%rd10, %rd8, %rd9;
	st.global.f32 	[%rd10], %f10;
$L__BB0_10:
	ret;

}


// ===== COMPILED SASS (sm_100) =====

	.target	sm_100

	.elftype	@"ET_EXEC"


//--------------------- .note.nv.tkinfo           --------------------------
	.section	.note.nv.tkinfo,"",@"SHT_NOTE"
	.sectionflags	@"SHF_NOTE_NV_TKINFO"
	.tkinfo
        /*0018*/ 	.word	0x00000002
        /*0030*/ 	.string	""
        /*0030*/ 	.string	"ptxas"
        /*0030*/ 	.string	"Cuda compilation tools, release 13.0, V13.0.88"
        /*0030*/ 	.string	"Build cuda_13.0.r13.0/compiler.36424714_0"
        /*0030*/ 	.string	"-arch sm_100 -m 64 "



//--------------------- .note.nv.cuinfo           --------------------------
	.section	.note.nv.cuinfo,"",@"SHT_NOTE"
	.sectionflags	@"SHF_NOTE_NV_CUINFO"
        /*0018*/ 	.short	0x0002
        /*001a*/ 	.short	0x0064
        /*001c*/ 	.short	0x0082
	.zero		2


//--------------------- .nv.info                  --------------------------
	.section	.nv.info,"",@"SHT_CUDA_INFO"
	.align	4


	//----- nvinfo : EIATTR_REGCOUNT
	.align		4
        /*0000*/ 	.byte	0x04, 0x2f
        /*0002*/ 	.short	(.L_1 - .L_0)
	.align		4
.L_0:
        /*0004*/ 	.word	index@(_Z16partialSumKernelPKfPfi)
        /*0008*/ 	.word	0x00000010


	//----- nvinfo : EIATTR_FRAME_SIZE
	.align		4
.L_1:
        /*000c*/ 	.byte	0x04, 0x11
        /*000e*/ 	.short	(.L_3 - .L_2)
	.align		4
.L_2:
        /*0010*/ 	.word	index@(_Z16partialSumKernelPKfPfi)
        /*0014*/ 	.word	0x00000000


	//----- nvinfo : EIATTR_MIN_STACK_SIZE
	.align		4
.L_3:
        /*0018*/ 	.byte	0x04, 0x12
        /*001a*/ 	.short	(.L_5 - .L_4)
	.align		4
.L_4:
        /*001c*/ 	.word	index@(_Z16partialSumKernelPKfPfi)
        /*0020*/ 	.word	0x00000000
.L_5:


//--------------------- .nv.compat                --------------------------
	.section	.nv.compat,"",@"SHT_CUDA_COMPAT_INFO"
	.align	4
        /*0000*/ 	.byte	0x02, 0x09, 0x00, 0x00, 0x02, 0x02, 0x01, 0x00, 0x02, 0x05, 0x05, 0x00, 0x03, 0x07, 0x01, 0x01
        /*0010*/ 	.byte	0x02, 0x03, 0x00, 0x00, 0x02, 0x06, 0x01, 0x00, 0x04, 0x0b, 0x08, 0x00, 0x09, 0x00, 0x00, 0x00
        /*0020*/ 	.byte	0x00, 0x00, 0x00, 0x00


//--------------------- .nv.info._Z16partialSumKernelPKfPfi --------------------------
	.section	.nv.info._Z16partialSumKernelPKfPfi,"",@"SHT_CUDA_INFO"
	.sectionflags	@""
	.align	4


	//----- nvinfo : EIATTR_CUDA_API_VERSION
	.align		4
        /*0000*/ 	.byte	0x04, 0x37
        /*0002*/ 	.short	(.L_7 - .L_6)
.L_6:
        /*0004*/ 	.word	0x00000082


	//----- nvinfo : EIATTR_KPARAM_INFO
	.align		4
.L_7:
        /*0008*/ 	.byte	0x04, 0x17
        /*000a*/ 	.short	(.L_9 - .L_8)
.L_8:
        /*000c*/ 	.word	0x00000000
        /*0010*/ 	.short	0x0002
        /*0012*/ 	.short	0x0010
        /*0014*/ 	.byte	0x00, 0xf0, 0x11, 0x00


	//----- nvinfo : EIATTR_KPARAM_INFO
	.align		4
.L_9:
        /*0018*/ 	.byte	0x04, 0x17
        /*001a*/ 	.short	(.L_11 - .L_10)
.L_10:
        /*001c*/ 	.word	0x00000000
        /*0020*/ 	.short	0x0001
        /*0022*/ 	.short	0x0008
        /*0024*/ 	.byte	0x00, 0xf5, 0x21, 0x00


	//----- nvinfo : EIATTR_KPARAM_INFO
	.align		4
.L_11:
        /*0028*/ 	.byte	0x04, 0x17
        /*002a*/ 	.short	(.L_13 - .L_12)
.L_12:
        /*002c*/ 	.word	0x00000000
        /*0030*/ 	.short	0x0000
        /*0032*/ 	.short	0x0000
        /*0034*/ 	.byte	0x00, 0xf5, 0x21, 0x00


	//----- nvinfo : EIATTR_SPARSE_MMA_MASK
	.align		4
.L_13:
        /*0038*/ 	.byte	0x03, 0x50
        /*003a*/ 	.short	0x0000


	//----- nvinfo : EIATTR_MAXREG_COUNT
	.align		4
        /*003c*/ 	.byte	0x03, 0x1b
        /*003e*/ 	.short	0x00ff


	//----- nvinfo : EIATTR_NUM_BARRIERS
	.align		4
        /*0040*/ 	.byte	0x02, 0x4c
        /*0042*/ 	.byte	0x01
	.zero		1


	//----- nvinfo : EIATTR_MERCURY_ISA_VERSION
	.align		4
        /*0044*/ 	.byte	0x03, 0x5f
        /*0046*/ 	.short	0x0101


	//----- nvinfo : EIATTR_VRC_CTA_INIT_COUNT
	.align		4
        /*0048*/ 	.byte	0x02, 0x4a
	.zero		1
	.zero		1


	//----- nvinfo : EIATTR_EXIT_INSTR_OFFSETS
	.align		4
        /*004c*/ 	.byte	0x04, 0x1c
        /*004e*/ 	.short	(.L_15 - .L_14)


	//   ....[0]....
.L_14:
        /*0050*/ 	.word	0x00000280


	//   ....[1]....
        /*0054*/ 	.word	0x00000300


	//----- nvinfo : EIATTR_CBANK_PARAM_SIZE
	.align		4
.L_15:
        /*0058*/ 	.byte	0x03, 0x19
        /*005a*/ 	.short	0x0014


	//----- nvinfo : EIATTR_PARAM_CBANK
	.align		4
        /*005c*/ 	.byte	0x04, 0x0a
        /*005e*/ 	.short	(.L_17 - .L_16)
	.align		4
.L_16:
        /*0060*/ 	.word	index@(.nv.constant0._Z16partialSumKernelPKfPfi)
        /*0064*/ 	.short	0x0380
        /*0066*/ 	.short	0x0014


	//----- nvinfo : EIATTR_SW_WAR
	.align		4
.L_17:
        /*0068*/ 	.byte	0x04, 0x36
        /*006a*/ 	.short	(.L_19 - .L_18)
.L_18:
        /*006c*/ 	.word	0x00000008
.L_19:


//--------------------- .nv.callgraph             --------------------------
	.section	.nv.callgraph,"",@"SHT_CUDA_CALLGRAPH"
	.align	4
	.sectionentsize	8
	.align		4
        /*0000*/ 	.word	0x00000000
	.align		4
        /*0004*/ 	.word	0xffffffff
	.align		4
        /*0008*/ 	.word	0x00000000
	.align		4
        /*000c*/ 	.word	0xfffffffe
	.align		4
        /*0010*/ 	.word	0x00000000
	.align		4
        /*0014*/ 	.word	0xfffffffd
	.align		4
        /*0018*/ 	.word	0x00000000
	.align		4
        /*001c*/ 	.word	0xfffffffc


//--------------------- .text._Z16partialSumKernelPKfPfi --------------------------
	.section	.text._Z16partialSumKernelPKfPfi,"ax",@progbits
	.align	128
        .global         _Z16partialSumKernelPKfPfi
        .type           _Z16partialSumKernelPKfPfi,@function
        .size           _Z16partialSumKernelPKfPfi,(.L_x_3 - _Z16partialSumKernelPKfPfi)
        .other          _Z16partialSumKernelPKfPfi,@"STO_CUDA_ENTRY STV_DEFAULT"
_Z16partialSumKernelPKfPfi:
.text._Z16partialSumKernelPKfPfi:
[----:B------:R-:W-:Y:S01]  /*0000*/  LDC R1, c[0x0][0x37c] ;  /* 0x0000df00ff017b82 */ /* 0x000fe20000000800 */
[----:B------:R-:W0:Y:S01]  /*0010*/  S2R R11, SR_CTAID.X ;  /* 0x00000000000b7919 */ /* 0x000e220000002500 */
[----:B------:R-:W1:Y:S01]  /*0020*/  LDCU UR4, c[0x0][0x360] ;  /* 0x00006c00ff0477ac */ /* 0x000e620008000800 */
[----:B------:R-:W2:Y:S01]  /*0030*/  S2R R9, SR_TID.X ;  /* 0x0000000000097919 */ /* 0x000ea20000002100 */
[----:B------:R-:W3:Y:S01]  /*0040*/  LDCU UR5, c[0x0][0x390] ;  /* 0x00007200ff0577ac */ /* 0x000ee20008000800 */
[----:B------:R-:W4:Y:S01]  /*0050*/  LDCU.64 UR6, c[0x0][0x358] ;  /* 0x00006b00ff0677ac */ /* 0x000f220008000a00 */
[----:B-1----:R-:W-:Y:S02]  /*0060*/  IMAD.U32 R6, RZ, RZ, UR4 ;  /* 0x00000004ff067e24 */ /* 0x002fe4000f8e00ff */
[----:B0-----:R-:W-:-:S04]  /*0070*/  IMAD R0, R11, UR4, RZ ;  /* 0x000000040b007c24 */ /* 0x001fc8000f8e02ff */
[----:B--2---:R-:W-:Y:S02]  /*0080*/  IMAD R7, R0, 0x2, R9 ;  /* 0x0000000200077824 */ /* 0x004fe400078e0209 */
[----:B------:R-:W-:-:S03]  /*0090*/  IMAD.MOV.U32 R0, RZ, RZ, RZ ;  /* 0x000000ffff007224 */ /* 0x000fc600078e00ff */
[C---:B------:R-:W-:Y:S02]  /*00a0*/  IADD3 R13, PT, PT, R7.reuse, R6, RZ ;  /* 0x00000006070d7210 */ /* 0x040fe40007ffe0ff */
[----:B---3--:R-:W-:Y:S02]  /*00b0*/  ISETP.GE.AND P0, PT, R7, UR5, PT ;  /* 0x0000000507007c0c */ /* 0x008fe4000bf06270 */
[----:B------:R-:W-:-:S11]  /*00c0*/  ISETP.GE.U32.AND P1, PT, R13, UR5, PT ;  /* 0x000000050d007c0c */ /* 0x000fd6000bf26070 */
[----:B------:R-:W0:Y:S08]  /*00d0*/  @!P0 LDC.64 R2, c[0x0][0x380] ;  /* 0x0000e000ff028b82 */ /* 0x000e300000000a00 */
[----:B------:R-:W1:Y:S01]  /*00e0*/  @!P1 LDC.64 R4, c[0x0][0x380] ;  /* 0x0000e000ff049b82 */ /* 0x000e620000000a00 */
[----:B0-----:R-:W-:-:S05]  /*00f0*/  @!P0 IMAD.WIDE R2, R7, 0x4, R2 ;  /* 0x0000000407028825 */ /* 0x001fca00078e0202 */
[----:B----4-:R-:W2:Y:S01]  /*0100*/  @!P0 LDG.E R0, desc[UR6][R2.64] ;  /* 0x0000000602008981 */ /* 0x010ea2000c1e1900 */
[----:B-1----:R-:W-:-:S06]  /*0110*/  @!P1 IMAD.WIDE.U32 R4, R13, 0x4, R4 ;  /* 0x000000040d049825 */ /* 0x002fcc00078e0004 */
[----:B------:R-:W2:Y:S01]  /*0120*/  @!P1 LDG.E R5, desc[UR6][R4.64] ;  /* 0x0000000604059981 */ /* 0x000ea2000c1e1900 */
[----:B------:R-:W0:Y:S01]  /*0130*/  S2UR UR5, SR_CgaCtaId ;  /* 0x00000000000579c3 */ /* 0x000e220000008800 */
[----:B------:R-:W-:Y:S01]  /*0140*/  UMOV UR4, 0x400 ;  /* 0x0000040000047882 */ /* 0x000fe20000000000 */
[----:B------:R-:W-:Y:S01]  /*0150*/  ISETP.GE.U32.AND P0, PT, R6, 0x2, PT ;  /* 0x000000020600780c */ /* 0x000fe20003f06070 */
[----:B0-----:R-:W-:-:S06]  /*0160*/  ULEA UR4, UR5, UR4, 0x18 ;  /* 0x0000000405047291 */ /* 0x001fcc000f8ec0ff */
[C---:B------:R-:W-:Y:S01]  /*0170*/  LEA R7, R9.reuse, UR4, 0x2 ;  /* 0x0000000409077c11 */ /* 0x040fe2000f8e10ff */
[----:B--2---:R-:W-:Y:S01]  /*0180*/  @!P1 FADD R0, R0, R5 ;  /* 0x0000000500009221 */ /* 0x004fe20000000000 */
[----:B------:R-:W-:-:S04]  /*0190*/  ISETP.NE.AND P1, PT, R9, RZ, PT ;  /* 0x000000ff0900720c */ /* 0x000fc80003f25270 */
[----:B------:R0:W-:Y:S01]  /*01a0*/  STS [R7], R0 ;  /* 0x0000000007007388 */ /* 0x0001e20000000800 */
[----:B------:R-:W-:Y:S06]  /*01b0*/  BAR.SYNC.DEFER_BLOCKING 0x0 ;  /* 0x0000000000007b1d */ /* 0x000fec0000010000 */
[----:B------:R-:W-:Y:S05]  /*01c0*/  @!P0 BRA `(.L_x_0) ;  /* 0x00000000002c8947 */ /* 0x000fea0003800000 */
.L_x_1:
[----:B------:R-:W-:-:S04]  /*01d0*/  SHF.R.U32.HI R4, RZ, 0x1, R6 ;  /* 0x00000001ff047819 */ /* 0x000fc80000011606 */
[----:B------:R-:W-:-:S13]  /*01e0*/  ISETP.GE.U32.AND P0, PT, R9, R4, PT ;  /* 0x000000040900720c */ /* 0x000fda0003f06070 */
[----:B0-----:R-:W-:Y:S01]  /*01f0*/  @!P0 LEA R0, R4, R7, 0x2 ;  /* 0x0000000704008211 */ /* 0x001fe200078e10ff */
[----:B------:R-:W-:Y:S05]  /*0200*/  @!P0 LDS R3, [R7] ;  /* 0x0000000007038984 */ /* 0x000fea0000000800 */
[----:B------:R-:W0:Y:S02]  /*0210*/  @!P0 LDS R0, [R0] ;  /* 0x0000000000008984 */ /* 0x000e240000000800 */
[----:B0-----:R-:W-:-:S05]  /*0220*/  @!P0 FADD R2, R0, R3 ;  /* 0x0000000300028221 */ /* 0x001fca0000000000 */
[----:B------:R1:W-:Y:S01]  /*0230*/  @!P0 STS [R7], R2 ;  /* 0x0000000207008388 */ /* 0x0003e20000000800 */
[----:B------:R-:W-:Y:S01]  /*0240*/  BAR.SYNC.DEFER_BLOCKING 0x0 ;  /* 0x0000000000007b1d */ /* 0x000fe20000010000 */
[----:B------:R-:W-:Y:S01]  /*0250*/  ISETP.GT.U32.AND P0, PT, R6, 0x3, PT ;  /* 0x000000030600780c */ /* 0x000fe20003f04070 */
[----:B------:R-:W-:-:S12]  /*0260*/  IMAD.MOV.U32 R6, RZ, RZ, R4 ;  /* 0x000000ffff067224 */ /* 0x000fd800078e0004 */
[----:B-1----:R-:W-:Y:S05]  /*0270*/  @P0 BRA `(.L_x_1) ;  /* 0xfffffffc00d40947 */ /* 0x002fea000383ffff */
.L_x_0:
[----:B------:R-:W-:Y:S05]  /*0280*/  @P1 EXIT ;  /* 0x000000000000194d */ /* 0x000fea0003800000 */
[----:B------:R-:W1:Y:S01]  /*0290*/  S2UR UR5, SR_CgaCtaId ;  /* 0x00000000000579c3 */ /* 0x000e620000008800 */
[----:B------:R-:W-:-:S07]  /*02a0*/  UMOV UR4, 0x400 ;  /* 0x0000040000047882 */ /* 0x000fce0000000000 */
[----:B------:R-:W2:Y:S01]  /*02b0*/  LDC.64 R2, c[0x0][0x388] ;  /* 0x0000e200ff027b82 */ /* 0x000ea20000000a00 */
[----:B-1----:R-:W-:Y:S01]  /*02c0*/  ULEA UR4, UR5, UR4, 0x18 ;  /* 0x0000000405047291 */ /* 0x002fe2000f8ec0ff */
[----:B--2---:R-:W-:-:S08]  /*02d0*/  IMAD.WIDE.U32 R2, R11, 0x4, R2 ;  /* 0x000000040b027825 */ /* 0x004fd000078e0002 */
[----:B------:R-:W1:Y:S04]  /*02e0*/  LDS R5, [UR4] ;  /* 0x00000004ff057984 */ /* 0x000e680008000800 */
[----:B-1----:R-:W-:Y:S01]  /*02f0*/  STG.E desc[UR6][R2.64], R5 ;  /* 0x0000000502007986 */ /* 0x002fe2000c101906 */
[----:B------:R-:W-:Y:S05]  /*0300*/  EXIT ;  /* 0x000000000000794d */ /* 0x000fea0003800000 */
.L_x_2:
[----:B------:R-:W-:-:S00]  /*0310*/  BRA `(.L_x_2) ;  /* 0xfffffffc00fc7947 */ /* 0x000fc0000383ffff */
[----:B------:R-:W-:-:S00]  /*0320*/  NOP ;  /* 0x0000000000007918 */ /* 0x000fc00000000000 */
        /* <DEDUP_REMOVED lines=13> */
.L_x_3:


//--------------------- .nv.shared._Z16partialSumKernelPKfPfi --------------------------
	.section	.nv.shared._Z16partialSumKernelPKfPfi,"aw",@nobits
	.sectionflags	@""
	.align	16
	.zero		1024


//--------------------- .nv.shared.reserved.0     --------------------------
	.section	.nv.shared.reserved.0,"aw",@nobits
	.weak		__nv_reservedSMEM_offset_0_alias
	.size		__nv_reservedSMEM_offset_0_alias, 0, 64
	.other		__nv_reservedSMEM_offset_0_alias,@"STO_CUDA_RESERVED_SHARED STV_DEFAULT"
__nv_reservedSMEM_offset_0_alias:
	.zero		0
	.zero		64


//--------------------- .nv.constant0._Z16partialSumKernelPKfPfi --------------------------
	.section	.nv.constant0._Z16partialSumKernelPKfPfi,"a",@progbits
	.sectionflags	@""
	.align	4
.nv.constant0._Z16partialSumKernelPKfPfi:
	.zero		916


//--------------------- SYMBOLS --------------------------

	.type		.nv.reservedSmem.offset0,@object
	.size		.nv.reservedSmem.offset0,0x4
	.type		.nv.reservedSmem.cap,@object
	.size		.nv.reservedSmem.cap,0x4
